//
// Generated by NVIDIA NVVM Compiler
//
// Compiler Build ID: CL-36424714
// Cuda compilation tools, release 13.0, V13.0.88
// Based on NVVM 20.0.0
//

.version 9.0
.target sm_100
.address_size 64

	// .globl	_Z5calcHiiPiS_

.visible .entry _Z5calcHiiPiS_(
	.param .u32 _Z5calcHiiPiS__param_0,
	.param .u32 _Z5calcHiiPiS__param_1,
	.param .u64 .ptr .align 1 _Z5calcHiiPiS__param_2,
	.param .u64 .ptr .align 1 _Z5calcHiiPiS__param_3
)
{
	.reg .b32 	%r<20>;
	.reg .b64 	%rd<12>;

	ld.param.u32 	%r1, [_Z5calcHiiPiS__param_0];
	ld.param.u32 	%r2, [_Z5calcHiiPiS__param_1];
	ld.param.u64 	%rd1, [_Z5calcHiiPiS__param_2];
	ld.param.u64 	%rd2, [_Z5calcHiiPiS__param_3];
	cvta.to.global.u64 	%rd3, %rd2;
	cvta.to.global.u64 	%rd4, %rd1;
	mov.u32 	%r3, %tid.y;
	mov.u32 	%r4, %ctaid.y;
	mov.u32 	%r5, %ntid.y;
	mad.lo.s32 	%r6, %r4, %r5, %r3;
	mov.u32 	%r7, %tid.x;
	mov.u32 	%r8, %ctaid.x;
	mov.u32 	%r9, %ntid.x;
	mad.lo.s32 	%r10, %r8, %r9, %r7;
	mul.lo.s32 	%r11, %r6, %r1;
	add.s32 	%r12, %r11, %r10;
	mul.wide.s32 	%rd5, %r12, 4;
	add.s64 	%rd6, %rd4, %rd5;
	ld.global.u32 	%r13, [%rd6];
	add.s32 	%r14, %r11, %r2;
	mul.wide.s32 	%rd7, %r14, 4;
	add.s64 	%rd8, %rd4, %rd7;
	ld.global.u32 	%r15, [%rd8];
	mad.lo.s32 	%r16, %r2, %r1, %r10;
	mul.wide.s32 	%rd9, %r16, 4;
	add.s64 	%rd10, %rd4, %rd9;
	ld.global.u32 	%r17, [%rd10];
	add.s32 	%r18, %r17, %r15;
	min.s32 	%r19, %r13, %r18;
	add.s64 	%rd11, %rd3, %rd5;
	st.global.u32 	[%rd11], %r19;
	ret;

}
	// .globl	_Z5calcGiPiS_
.visible .entry _Z5calcGiPiS_(
	.param .u32 _Z5calcGiPiS__param_0,
	.param .u64 .ptr .align 1 _Z5calcGiPiS__param_1,
	.param .u64 .ptr .align 1 _Z5calcGiPiS__param_2
)
{
	.reg .b32 	%r<12>;
	.reg .b64 	%rd<8>;

	ld.param.u32 	%r1, [_Z5calcGiPiS__param_0];
	ld.param.u64 	%rd1, [_Z5calcGiPiS__param_1];
	ld.param.u64 	%rd2, [_Z5calcGiPiS__param_2];
	cvta.to.global.u64 	%rd3, %rd1;
	cvta.to.global.u64 	%rd4, %rd2;
	mov.u32 	%r2, %tid.y;
	mov.u32 	%r3, %ctaid.y;
	mov.u32 	%r4, %ntid.y;
	mad.lo.s32 	%r5, %r3, %r4, %r2;
	mov.u32 	%r6, %tid.x;
	mov.u32 	%r7, %ctaid.x;
	mov.u32 	%r8, %ntid.x;
	mad.lo.s32 	%r9, %r7, %r8, %r6;
	mad.lo.s32 	%r10, %r5, %r1, %r9;
	mul.wide.s32 	%rd5, %r10, 4;
	add.s64 	%rd6, %rd4, %rd5;
	ld.global.u32 	%r11, [%rd6];
	add.s64 	%rd7, %rd3, %rd5;
	st.global.u32 	[%rd7], %r11;
	ret;

}


// ===== COMPILED SASS (sm_100) =====

	.target	sm_100

	.elftype	@"ET_EXEC"


//--------------------- .note.nv.tkinfo           --------------------------
	.section	.note.nv.tkinfo,"",@"SHT_NOTE"
	.sectionflags	@"SHF_NOTE_NV_TKINFO"
	.tkinfo
        /*0018*/ 	.word	0x00000002
        /*0030*/ 	.string	""
        /*0030*/ 	.string	"ptxas"
        /*0030*/ 	.string	"Cuda compilation tools, release 13.0, V13.0.88"
        /*0030*/ 	.string	"Build cuda_13.0.r13.0/compiler.36424714_0"
        /*0030*/ 	.string	"-arch sm_100 -m 64 "



//--------------------- .note.nv.cuinfo           --------------------------
	.section	.note.nv.cuinfo,"",@"SHT_NOTE"
	.sectionflags	@"SHF_NOTE_NV_CUINFO"
        /*0018*/ 	.short	0x0002
        /*001a*/ 	.short	0x0064
        /*001c*/ 	.short	0x0082
	.zero		2


//--------------------- .nv.info                  --------------------------
	.section	.nv.info,"",@"SHT_CUDA_INFO"
	.align	4


	//----- nvinfo : EIATTR_REGCOUNT
	.align		4
        /*0000*/ 	.byte	0x04, 0x2f
        /*0002*/ 	.short	(.L_1 - .L_0)
	.align		4
.L_0:
        /*0004*/ 	.word	index@(_Z5calcHiiPiS_)
        /*0008*/ 	.word	0x0000000e


	//----- nvinfo : EIATTR_FRAME_SIZE
	.align		4
.L_1:
        /*000c*/ 	.byte	0x04, 0x11
        /*000e*/ 	.short	(.L_3 - .L_2)
	.align		4
.L_2:
        /*0010*/ 	.word	index@(_Z5calcHiiPiS_)
        /*0014*/ 	.word	0x00000000


	//----- nvinfo : EIATTR_REGCOUNT
	.align		4
.L_3:
        /*0018*/ 	.byte	0x04, 0x2f
        /*001a*/ 	.short	(.L_5 - .L_4)
	.align		4
.L_4:
        /*001c*/ 	.word	index@(_Z5calcGiPiS_)
        /*0020*/ 	.word	0x0000000a


	//----- nvinfo : EIATTR_FRAME_SIZE
	.align		4
.L_5:
        /*0024*/ 	.byte	0x04, 0x11
        /*0026*/ 	.short	(.L_7 - .L_6)
	.align		4
.L_6:
        /*0028*/ 	.word	index@(_Z5calcGiPiS_)
        /*002c*/ 	.word	0x00000000


	//----- nvinfo : EIATTR_MIN_STACK_SIZE
	.align		4
.L_7:
        /*0030*/ 	.byte	0x04, 0x12
        /*0032*/ 	.short	(.L_9 - .L_8)
	.align		4
.L_8:
        /*0034*/ 	.word	index@(_Z5calcGiPiS_)
        /*0038*/ 	.word	0x00000000


	//----- nvinfo : EIATTR_MIN_STACK_SIZE
	.align		4
.L_9:
        /*003c*/ 	.byte	0x04, 0x12
        /*003e*/ 	.short	(.L_11 - .L_10)
	.align		4
.L_10:
        /*0040*/ 	.word	index@(_Z5calcHiiPiS_)
        /*0044*/ 	.word	0x00000000
.L_11:


//--------------------- .nv.compat                --------------------------
	.section	.nv.compat,"",@"SHT_CUDA_COMPAT_INFO"
	.align	4
        /*0000*/ 	.byte	0x02, 0x09, 0x00, 0x00, 0x02, 0x02, 0x01, 0x00, 0x02, 0x05, 0x05, 0x00, 0x03, 0x07, 0x01, 0x01
        /*0010*/ 	.byte	0x02, 0x03, 0x00, 0x00, 0x02, 0x06, 0x01, 0x00, 0x04, 0x0b, 0x08, 0x00, 0x09, 0x00, 0x00, 0x00
        /*0020*/ 	.byte	0x00, 0x00, 0x00, 0x00


//--------------------- .nv.info._Z5calcGiPiS_    --------------------------
	.section	.nv.info._Z5calcGiPiS_,"",@"SHT_CUDA_INFO"
	.sectionflags	@""
	.align	4


	//----- nvinfo : EIATTR_CUDA_API_VERSION
	.align		4
        /*0000*/ 	.byte	0x04, 0x37
        /*0002*/ 	.short	(.L_13 - .L_12)
.L_12:
        /*0004*/ 	.word	0x00000082


	//----- nvinfo : EIATTR_KPARAM_INFO
	.align		4
.L_13:
        /*0008*/ 	.byte	0x04, 0x17
        /*000a*/ 	.short	(.L_15 - .L_14)
.L_14:
        /*000c*/ 	.word	0x00000000
        /*0010*/ 	.short	0x0002
        /*0012*/ 	.short	0x0010
        /*0014*/ 	.byte	0x00, 0xf5, 0x21, 0x00


	//----- nvinfo : EIATTR_KPARAM_INFO
	.align		4
.L_15:
        /*0018*/ 	.byte	0x04, 0x17
        /*001a*/ 	.short	(.L_17 - .L_16)
.L_16:
        /*001c*/ 	.word	0x00000000
        /*0020*/ 	.short	0x0001
        /*0022*/ 	.short	0x0008
        /*0024*/ 	.byte	0x00, 0xf5, 0x21, 0x00


	//----- nvinfo : EIATTR_KPARAM_INFO
	.align		4
.L_17:
        /*0028*/ 	.byte	0x04, 0x17
        /*002a*/ 	.short	(.L_19 - .L_18)
.L_18:
        /*002c*/ 	.word	0x00000000
        /*0030*/ 	.short	0x0000
        /*0032*/ 	.short	0x0000
        /*0034*/ 	.byte	0x00, 0xf0, 0x11, 0x00


	//----- nvinfo : EIATTR_SPARSE_MMA_MASK
	.align		4
.L_19:
        /*0038*/ 	.byte	0x03, 0x50
        /*003a*/ 	.short	0x0000


	//----- nvinfo : EIATTR_MAXREG_COUNT
	.align		4
        /*003c*/ 	.byte	0x03, 0x1b
        /*003e*/ 	.short	0x00ff


	//----- nvinfo : EIATTR_MERCURY_ISA_VERSION
	.align		4
        /*0040*/ 	.byte	0x03, 0x5f
        /*0042*/ 	.short	0x0101


	//----- nvinfo : EIATTR_VRC_CTA_INIT_COUNT
	.align		4
        /*0044*/ 	.byte	0x02, 0x4a
	.zero		1
	.zero		1


	//----- nvinfo : EIATTR_EXIT_INSTR_OFFSETS
	.align		4
        /*0048*/ 	.byte	0x04, 0x1c
        /*004a*/ 	.short	(.L_21 - .L_20)


	//   ....[0]....
.L_20:
        /*004c*/ 	.word	0x00000120


	//----- nvinfo : EIATTR_CBANK_PARAM_SIZE
	.align		4
.L_21:
        /*0050*/ 	.byte	0x03, 0x19
        /*0052*/ 	.short	0x0018


	//----- nvinfo : EIATTR_PARAM_CBANK
	.align		4
        /*0054*/ 	.byte	0x04, 0x0a
        /*0056*/ 	.short	(.L_23 - .L_22)
	.align		4
.L_22:
        /*0058*/ 	.word	index@(.nv.constant0._Z5calcGiPiS_)
        /*005c*/ 	.short	0x0380
        /*005e*/ 	.short	0x0018


	//----- nvinfo : EIATTR_SW_WAR
	.align		4
.L_23:
        /*0060*/ 	.byte	0x04, 0x36
        /*0062*/ 	.short	(.L_25 - .L_24)
.L_24:
        /*0064*/ 	.word	0x00000008
.L_25:


//--------------------- .nv.info._Z5calcHiiPiS_   --------------------------
	.section	.nv.info._Z5calcHiiPiS_,"",@"SHT_CUDA_INFO"
	.sectionflags	@""
	.align	4


	//----- nvinfo : EIATTR_CUDA_API_VERSION
	.align		4
        /*0000*/ 	.byte	0x04, 0x37
        /*0002*/ 	.short	(.L_27 - .L_26)
.L_26:
        /*0004*/ 	.word	0x00000082


	//----- nvinfo : EIATTR_KPARAM_INFO
	.align		4
.L_27:
        /*0008*/ 	.byte	0x04, 0x17
        /*000a*/ 	.short	(.L_29 - .L_28)
.L_28:
        /*000c*/ 	.word	0x00000000
        /*0010*/ 	.short	0x0003
        /*0012*/ 	.short	0x0010
        /*0014*/ 	.byte	0x00, 0xf5, 0x21, 0x00


	//----- nvinfo : EIATTR_KPARAM_INFO
	.align		4
.L_29:
        /*0018*/ 	.byte	0x04, 0x17
        /*001a*/ 	.short	(.L_31 - .L_30)
.L_30:
        /*001c*/ 	.word	0x00000000
        /*0020*/ 	.short	0x0002
        /*0022*/ 	.short	0x0008
        /*0024*/ 	.byte	0x00, 0xf5, 0x21, 0x00


	//----- nvinfo : EIATTR_KPARAM_INFO
	.align		4
.L_31:
        /*0028*/ 	.byte	0x04, 0x17
        /*002a*/ 	.short	(.L_33 - .L_32)
.L_32:
        /*002c*/ 	.word	0x00000000
        /*0030*/ 	.short	0x0001
        /*0032*/ 	.short	0x0004
        /*0034*/ 	.byte	0x00, 0xf0, 0x11, 0x00


	//----- nvinfo : EIATTR_KPARAM_INFO
	.align		4
.L_33:
        /*0038*/ 	.byte	0x04, 0x17
        /*003a*/ 	.short	(.L_35 - .L_34)
.L_34:
        /*003c*/ 	.word	0x00000000
        /*0040*/ 	.short	0x0000
        /*0042*/ 	.short	0x0000
        /*0044*/ 	.byte	0x00, 0xf0, 0x11, 0x00


	//----- nvinfo : EIATTR_SPARSE_MMA_MASK
	.align		4
.L_35:
        /*0048*/ 	.byte	0x03, 0x50
        /*004a*/ 	.short	0x0000


	//----- nvinfo : EIATTR_MAXREG_COUNT
	.align		4
        /*004c*/ 	.byte	0x03, 0x1b
        /*004e*/ 	.short	0x00ff


	//----- nvinfo : EIATTR_MERCURY_ISA_VERSION
	.align		4
        /*0050*/ 	.byte	0x03, 0x5f
        /*0052*/ 	.short	0x0101


	//----- nvinfo : EIATTR_VRC_CTA_INIT_COUNT
	.align		4
        /*0054*/ 	.byte	0x02, 0x4a
	.zero		1
	.zero		1


	//----- nvinfo : EIATTR_EXIT_INSTR_OFFSETS
	.align		4
        /*0058*/ 	.byte	0x04, 0x1c
        /*005a*/ 	.short	(.L_37 - .L_36)


	//   ....[0]....
.L_36:
        /*005c*/ 	.word	0x00000190


	//----- nvinfo : EIATTR_CBANK_PARAM_SIZE
	.align		4
.L_37:
        /*0060*/ 	.byte	0x03, 0x19
        /*0062*/ 	.short	0x0018


	//----- nvinfo : EIATTR_PARAM_CBANK
	.align		4
        /*0064*/ 	.byte	0x04, 0x0a
        /*0066*/ 	.short	(.L_39 - .L_38)
	.align		4
.L_38:
        /*0068*/ 	.word	index@(.nv.constant0._Z5calcHiiPiS_)
        /*006c*/ 	.short	0x0380
        /*006e*/ 	.short	0x0018


	//----- nvinfo : EIATTR_SW_WAR
	.align		4
.L_39:
        /*0070*/ 	.byte	0x04, 0x36
        /*0072*/ 	.short	(.L_41 - .L_40)
.L_40:
        /*0074*/ 	.word	0x00000008
.L_41:


//--------------------- .nv.callgraph             --------------------------
	.section	.nv.callgraph,"",@"SHT_CUDA_CALLGRAPH"
	.align	4
	.sectionentsize	8
	.align		4
        /*0000*/ 	.word	0x00000000
	.align		4
        /*0004*/ 	.word	0xffffffff
	.align		4
        /*0008*/ 	.word	0x00000000
	.align		4
        /*000c*/ 	.word	0xfffffffe
	.align		4
        /*0010*/ 	.word	0x00000000
	.align		4
        /*0014*/ 	.word	0xfffffffd
	.align		4
        /*0018*/ 	.word	0x00000000
	.align		4
        /*001c*/ 	.word	0xfffffffc


//--------------------- .text._Z5calcGiPiS_       --------------------------
	.section	.text._Z5calcGiPiS_,"ax",@progbits
	.align	128
        .global         _Z5calcGiPiS_
        .type           _Z5calcGiPiS_,@function
        .size           _Z5calcGiPiS_,(.L_x_2 - _Z5calcGiPiS_)
        .other          _Z5calcGiPiS_,@"STO_CUDA_ENTRY STV_DEFAULT"
_Z5calcGiPiS_:
.text._Z5calcGiPiS_:
[----:B------:R-:W-:Y:S01]  /*0000*/  LDC R1, c[0x0][0x37c] ;  /* 0x0000df00ff017b82 */ /* 0x000fe20000000800 */
[----:B------:R-:W0:Y:S07]  /*0010*/  S2R R0, SR_TID.Y ;  /* 0x0000000000007919 */ /* 0x000e2e0000002200 */
[----:B------:R-:W0:Y:S01]  /*0020*/  S2UR UR6, SR_CTAID.Y ;  /* 0x00000000000679c3 */ /* 0x000e220000002600 */
[----:B------:R-:W1:Y:S01]  /*0030*/  LDCU UR8, c[0x0][0x380] ;  /* 0x00007000ff0877ac */ /* 0x000e620008000800 */
[----:B------:R-:W2:Y:S01]  /*0040*/  S2R R4, SR_TID.X ;  /* 0x0000000000047919 */ /* 0x000ea20000002100 */
[----:B------:R-:W3:Y:S05]  /*0050*/  LDCU.64 UR4, c[0x0][0x358] ;  /* 0x00006b00ff0477ac */ /* 0x000eea0008000a00 */
[----:B------:R-:W0:Y:S08]  /*0060*/  LDC R5, c[0x0][0x364] ;  /* 0x0000d900ff057b82 */ /* 0x000e300000000800 */
[----:B------:R-:W2:Y:S08]  /*0070*/  S2UR UR7, SR_CTAID.X ;  /* 0x00000000000779c3 */ /* 0x000eb00000002500 */
[----:B------:R-:W2:Y:S08]  /*0080*/  LDC R7, c[0x0][0x360] ;  /* 0x0000d800ff077b82 */ /* 0x000eb00000000800 */
[----:B------:R-:W4:Y:S01]  /*0090*/  LDC.64 R2, c[0x0][0x390] ;  /* 0x0000e400ff027b82 */ /* 0x000f220000000a00 */
[----:B0-----:R-:W-:-:S02]  /*00a0*/  IMAD R0, R5, UR6, R0 ;  /* 0x0000000605007c24 */ /* 0x001fc4000f8e0200 */
[----:B--2---:R-:W-:-:S04]  /*00b0*/  IMAD R5, R7, UR7, R4 ;  /* 0x0000000707057c24 */ /* 0x004fc8000f8e0204 */
[----:B-1----:R-:W-:Y:S02]  /*00c0*/  IMAD R7, R0, UR8, R5 ;  /* 0x0000000800077c24 */ /* 0x002fe4000f8e0205 */
[----:B------:R-:W0:Y:S02]  /*00d0*/  LDC.64 R4, c[0x0][0x388] ;  /* 0x0000e200ff047b82 */ /* 0x000e240000000a00 */
[----:B----4-:R-:W-:-:S06]  /*00e0*/  IMAD.WIDE R2, R7, 0x4, R2 ;  /* 0x0000000407027825 */ /* 0x010fcc00078e0202 */
[----:B---3--:R-:W2:Y:S01]  /*00f0*/  LDG.E R3, desc[UR4][R2.64] ;  /* 0x0000000402037981 */ /* 0x008ea2000c1e1900 */
[----:B0-----:R-:W-:-:S05]  /*0100*/  IMAD.WIDE R4, R7, 0x4, R4 ;  /* 0x0000000407047825 */ /* 0x001fca00078e0204 */
[----:B--2---:R-:W-:Y:S01]  /*0110*/  STG.E desc[UR4][R4.64], R3 ;  /* 0x0000000304007986 */ /* 0x004fe2000c101904 */
[----:B------:R-:W-:Y:S05]  /*0120*/  EXIT ;  /* 0x000000000000794d */ /* 0x000fea0003800000 */
.L_x_0:
[----:B------:R-:W-:-:S00]  /*0130*/  BRA `(.L_x_0) ;  /* 0xfffffffc00fc7947 */ /* 0x000fc0000383ffff */
[----:B------:R-:W-:-:S00]  /*0140*/  NOP ;  /* 0x0000000000007918 */ /* 0x000fc00000000000 */
        /* <DEDUP_REMOVED lines=11> */
.L_x_2:


//--------------------- .text._Z5calcHiiPiS_      --------------------------
	.section	.text._Z5calcHiiPiS_,"ax",@progbits
	.align	128
        .global         _Z5calcHiiPiS_
        .type           _Z5calcHiiPiS_,@function
        .size           _Z5calcHiiPiS_,(.L_x_3 - _Z5calcHiiPiS_)
        .other          _Z5calcHiiPiS_,@"STO_CUDA_ENTRY STV_DEFAULT"
_Z5calcHiiPiS_:
.text._Z5calcHiiPiS_:
[----:B------:R-:W-:Y:S01]  /*0000*/  LDC R1, c[0x0][0x37c] ;  /* 0x0000df00ff017b82 */ /* 0x000fe20000000800 */
[----:B------:R-:W0:Y:S07]  /*0010*/  S2R R3, SR_TID.Y ;  /* 0x0000000000037919 */ /* 0x000e2e0000002200 */
[----:B------:R-:W0:Y:S01]  /*0020*/  S2UR UR6, SR_CTAID.Y ;  /* 0x00000000000679c3 */ /* 0x000e220000002600 */
[----:B------:R-:W1:Y:S01]  /*0030*/  LDCU.64 UR4, c[0x0][0x358] ;  /* 0x00006b00ff0477ac */ /* 0x000e620008000a00 */
[----:B------:R-:W2:Y:S06]  /*0040*/  S2R R2, SR_TID.X ;  /* 0x0000000000027919 */ /* 0x000eac0000002100 */
[----:B------:R-:W0:Y:S08]  /*0050*/  LDC R0, c[0x0][0x364] ;  /* 0x0000d900ff007b82 */ /* 0x000e300000000800 */
[----:B------:R-:W2:Y:S08]  /*0060*/  S2UR UR7, SR_CTAID.X ;  /* 0x00000000000779c3 */ /* 0x000eb00000002500 */
[----:B------:R-:W2:Y:S08]  /*0070*/  LDC R5, c[0x0][0x360] ;  /* 0x0000d800ff057b82 */ /* 0x000eb00000000800 */
[----:B------:R-:W3:Y:S01]  /*0080*/  LDC.64 R8, c[0x0][0x380] ;  /* 0x0000e000ff087b82 */ /* 0x000ee20000000a00 */
[----:B0-----:R-:W-:-:S07]  /*0090*/  IMAD R3, R0, UR6, R3 ;  /* 0x0000000600037c24 */ /* 0x001fce000f8e0203 */
[----:B------:R-:W0:Y:S01]  /*00a0*/  LDC.64 R6, c[0x0][0x388] ;  /* 0x0000e200ff067b82 */ /* 0x000e220000000a00 */
[----:B--2---:R-:W-:Y:S02]  /*00b0*/  IMAD R0, R5, UR7, R2 ;  /* 0x0000000705007c24 */ /* 0x004fe4000f8e0202 */
[CC--:B---3--:R-:W-:Y:S02]  /*00c0*/  IMAD R5, R3.reuse, R8.reuse, R9 ;  /* 0x0000000803057224 */ /* 0x0c8fe400078e0209 */
[--C-:B------:R-:W-:Y:S02]  /*00d0*/  IMAD R11, R3, R8, R0.reuse ;  /* 0x00000008030b7224 */ /* 0x100fe400078e0200 */
[----:B------:R-:W-:Y:S02]  /*00e0*/  IMAD R9, R8, R9, R0 ;  /* 0x0000000908097224 */ /* 0x000fe400078e0200 */
[----:B0-----:R-:W-:-:S04]  /*00f0*/  IMAD.WIDE R4, R5, 0x4, R6 ;  /* 0x0000000405047825 */ /* 0x001fc800078e0206 */
[--C-:B------:R-:W-:Y:S02]  /*0100*/  IMAD.WIDE R2, R11, 0x4, R6.reuse ;  /* 0x000000040b027825 */ /* 0x100fe400078e0206 */
[----:B-1----:R-:W2:Y:S02]  /*0110*/  LDG.E R5, desc[UR4][R4.64] ;  /* 0x0000000404057981 */ /* 0x002ea4000c1e1900 */
[----:B------:R-:W-:Y:S02]  /*0120*/  IMAD.WIDE R6, R9, 0x4, R6 ;  /* 0x0000000409067825 */ /* 0x000fe400078e0206 */
[----:B------:R-:W2:Y:S01]  /*0130*/  LDG.E R2, desc[UR4][R2.64] ;  /* 0x0000000402027981 */ /* 0x000ea2000c1e1900 */
[----:B------:R-:W0:Y:S03]  /*0140*/  LDC.64 R8, c[0x0][0x390] ;  /* 0x0000e400ff087b82 */ /* 0x000e260000000a00 */
[----:B------:R-:W2:Y:S01]  /*0150*/  LDG.E R6, desc[UR4][R6.64] ;  /* 0x0000000406067981 */ /* 0x000ea2000c1e1900 */
[----:B0-----:R-:W-:Y:S01]  /*0160*/  IMAD.WIDE R8, R11, 0x4, R8 ;  /* 0x000000040b087825 */ /* 0x001fe200078e0208 */
[----:B--2---:R-:W-:-:S05]  /*0170*/  VIADDMNMX R11, R6, R5, R2, PT ;  /* 0x00000005060b7246 */ /* 0x004fca0003800102 */
[----:B------:R-:W-:Y:S01]  /*0180*/  STG.E desc[UR4][R8.64], R11 ;  /* 0x0000000b08007986 */ /* 0x000fe2000c101904 */
[----:B------:R-:W-:Y:S05]  /*0190*/  EXIT ;  /* 0x000000000000794d */ /* 0x000fea0003800000 */
.L_x_1:
        /* <DEDUP_REMOVED lines=14> */
.L_x_3:


//--------------------- .nv.shared.reserved.0     --------------------------
	.section	.nv.shared.reserved.0,"aw",@nobits
	.weak		__nv_reservedSMEM_offset_0_alias
	.size		__nv_reservedSMEM_offset_0_alias, 0, 64
	.other		__nv_reservedSMEM_offset_0_alias,@"STO_CUDA_RESERVED_SHARED STV_DEFAULT"
__nv_reservedSMEM_offset_0_alias:
	.zero		0
	.zero		64


//--------------------- .nv.constant0._Z5calcGiPiS_ --------------------------
	.section	.nv.constant0._Z5calcGiPiS_,"a",@progbits
	.sectionflags	@""
	.align	4
.nv.constant0._Z5calcGiPiS_:
	.zero		920


//--------------------- .nv.constant0._Z5calcHiiPiS_ --------------------------
	.section	.nv.constant0._Z5calcHiiPiS_,"a",@progbits
	.sectionflags	@""
	.align	4
.nv.constant0._Z5calcHiiPiS_:
	.zero		920


//--------------------- SYMBOLS --------------------------

	.type		.nv.reservedSmem.offset0,@object
	.size		.nv.reservedSmem.offset0,0x4
